	.headerflags	@"EF_CUDA_TEXMODE_UNIFIED EF_CUDA_64BIT_ADDRESS EF_CUDA_ACCELERATORS EF_CUDA_SM90 EF_CUDA_VIRTUAL_SM(EF_CUDA_SM90)"
	.elftype	@"ET_EXEC"


//--------------------- .nv.info                  --------------------------
	.section	.nv.info,"",@"SHT_CUDA_INFO"
	.align	4


	//----- nvinfo : EIATTR_REGCOUNT
	.align		4
        /*0000*/ 	.byte	0x04, 0x2f
        /*0002*/ 	.short	(.L_1 - .L_0)
	.align		4
.L_0:
        /*0004*/ 	.word	index@(triton_poi_fused__softmax_3)
        /*0008*/ 	.word	0x00000012


	//----- nvinfo : EIATTR_MIN_STACK_SIZE
	.align		4
.L_1:
        /*000c*/ 	.byte	0x04, 0x12
        /*000e*/ 	.short	(.L_3 - .L_2)
	.align		4
.L_2:
        /*0010*/ 	.word	index@(triton_poi_fused__softmax_3)
        /*0014*/ 	.word	0x00000000


	//----- nvinfo : EIATTR_FRAME_SIZE
	.align		4
.L_3:
        /*0018*/ 	.byte	0x04, 0x11
        /*001a*/ 	.short	(.L_5 - .L_4)
	.align		4
.L_4:
        /*001c*/ 	.word	index@(triton_poi_fused__softmax_3)
        /*0020*/ 	.word	0x00000000


	//----- nvinfo : EIATTR_MIN_STACK_SIZE
	.align		4
.L_5:
        /*0024*/ 	.byte	0x04, 0x12
        /*0026*/ 	.short	(.L_7 - .L_6)
	.align		4
.L_6:
        /*0028*/ 	.word	index@(triton_poi_fused__softmax_3)
        /*002c*/ 	.word	0x00000000
.L_7:


//--------------------- .nv.info.triton_poi_fused__softmax_3 --------------------------
	.section	.nv.info.triton_poi_fused__softmax_3,"",@"SHT_CUDA_INFO"
	.sectionflags	@""
	.align	4


	//----- nvinfo : EIATTR_CUDA_API_VERSION
	.align		4
        /*0000*/ 	.byte	0x04, 0x37
        /*0002*/ 	.short	(.L_9 - .L_8)
.L_8:
        /*0004*/ 	.word	0x0000007c


	//----- nvinfo : EIATTR_KPARAM_INFO
	.align		4
.L_9:
        /*0008*/ 	.byte	0x04, 0x17
        /*000a*/ 	.short	(.L_11 - .L_10)
.L_10:
        /*000c*/ 	.word	0x00000000
        /*0010*/ 	.short	0x0004
        /*0012*/ 	.short	0x0020
        /*0014*/ 	.byte	0x00, 0xf0, 0x11, 0x00


	//----- nvinfo : EIATTR_KPARAM_INFO
	.align		4
.L_11:
        /*0018*/ 	.byte	0x04, 0x17
        /*001a*/ 	.short	(.L_13 - .L_12)
.L_12:
        /*001c*/ 	.word	0x00000000
        /*0020*/ 	.short	0x0003
        /*0022*/ 	.short	0x0018
        /*0024*/ 	.byte	0x00, 0xf4, 0x21, 0x00


	//----- nvinfo : EIATTR_KPARAM_INFO
	.align		4
.L_13:
        /*0028*/ 	.byte	0x04, 0x17
        /*002a*/ 	.short	(.L_15 - .L_14)
.L_14:
        /*002c*/ 	.word	0x00000000
        /*0030*/ 	.short	0x0002
        /*0032*/ 	.short	0x0010
        /*0034*/ 	.byte	0x00, 0xf4, 0x21, 0x00


	//----- nvinfo : EIATTR_KPARAM_INFO
	.align		4
.L_15:
        /*0038*/ 	.byte	0x04, 0x17
        /*003a*/ 	.short	(.L_17 - .L_16)
.L_16:
        /*003c*/ 	.word	0x00000000
        /*0040*/ 	.short	0x0001
        /*0042*/ 	.short	0x0008
        /*0044*/ 	.byte	0x00, 0xf4, 0x21, 0x00


	//----- nvinfo : EIATTR_KPARAM_INFO
	.align		4
.L_17:
        /*0048*/ 	.byte	0x04, 0x17
        /*004a*/ 	.short	(.L_19 - .L_18)
.L_18:
        /*004c*/ 	.word	0x00000000
        /*0050*/ 	.short	0x0000
        /*0052*/ 	.short	0x0000
        /*0054*/ 	.byte	0x00, 0xf4, 0x21, 0x00


	//----- nvinfo : EIATTR_SPARSE_MMA_MASK
	.align		4
.L_19:
        /*0058*/ 	.byte	0x03, 0x50
        /*005a*/ 	.short	0x0000


	//----- nvinfo : EIATTR_MAXREG_COUNT
	.align		4
        /*005c*/ 	.byte	0x03, 0x1b
        /*005e*/ 	.short	0x00ff


	//----- nvinfo : EIATTR_EXIT_INSTR_OFFSETS
	.align		4
        /*0060*/ 	.byte	0x04, 0x1c
        /*0062*/ 	.short	(.L_21 - .L_20)


	//   ....[0]....
.L_20:
        /*0064*/ 	.word	0x000002e0


	//   ....[1]....
        /*0068*/ 	.word	0x00000300


	//----- nvinfo : EIATTR_REQNTID
	.align		4
.L_21:
        /*006c*/ 	.byte	0x04, 0x10
        /*006e*/ 	.short	(.L_23 - .L_22)
.L_22:
        /*0070*/ 	.word	0x00000020
        /*0074*/ 	.word	0x00000001
        /*0078*/ 	.word	0x00000001


	//----- nvinfo : EIATTR_CBANK_PARAM_SIZE
	.align		4
.L_23:
        /*007c*/ 	.byte	0x03, 0x19
        /*007e*/ 	.short	0x0024


	//----- nvinfo : EIATTR_PARAM_CBANK
	.align		4
        /*0080*/ 	.byte	0x04, 0x0a
        /*0082*/ 	.short	(.L_25 - .L_24)
	.align		4
.L_24:
        /*0084*/ 	.word	index@(.nv.constant0.triton_poi_fused__softmax_3)
        /*0088*/ 	.short	0x0210
        /*008a*/ 	.short	0x0024


	//----- nvinfo : EIATTR_SW_WAR
	.align		4
.L_25:
        /*008c*/ 	.byte	0x04, 0x36
        /*008e*/ 	.short	(.L_27 - .L_26)
.L_26:
        /*0090*/ 	.word	0x00000008
.L_27:


//--------------------- .nv.callgraph             --------------------------
	.section	.nv.callgraph,"",@"SHT_CUDA_CALLGRAPH"
	.align	4
	.sectionentsize	8
	.align		4
        /*0000*/ 	.word	0x00000000
	.align		4
        /*0004*/ 	.word	0xffffffff
	.align		4
        /*0008*/ 	.word	0x00000000
	.align		4
        /*000c*/ 	.word	0xfffffffe
	.align		4
        /*0010*/ 	.word	0x00000000
	.align		4
        /*0014*/ 	.word	0xfffffffd
	.align		4
        /*0018*/ 	.word	0x00000000
	.align		4
        /*001c*/ 	.word	0xfffffffc


//--------------------- .text.triton_poi_fused__softmax_3 --------------------------
	.section	.text.triton_poi_fused__softmax_3,"ax",@progbits
	.align	128
        .global         triton_poi_fused__softmax_3
        .type           triton_poi_fused__softmax_3,@function
        .size           triton_poi_fused__softmax_3,(.L_x_1 - triton_poi_fused__softmax_3)
        .other          triton_poi_fused__softmax_3,@"STO_CUDA_ENTRY STV_DEFAULT"
triton_poi_fused__softmax_3:
.text.triton_poi_fused__softmax_3:
[----:B------:R-:W0:Y:S02]  /*0000*/  LDC R1, c[0x0][0x28] ;  /* 0x00000a00ff017b82 */ /* 0x000e240000000800 */
[----:B------:R-:W1:Y:S01]  /*0010*/  S2R R14, SR_TID.X ;  /* 0x00000000000e7919 */ /* 0x000e620000002100 */
[----:B------:R-:W2:Y:S01]  /*0020*/  LDC.64 R4, c[0x0][0x218] ;  /* 0x00008600ff047b82 */ /* 0x000ea20000000a00 */
[----:B------:R-:W-:Y:S01]  /*0030*/  HFMA2.MMA R15, -RZ, RZ, 0, 0 ;  /* 0x00000000ff0f7435 */ /* 0x000fe200000001ff */
[----:B------:R-:W-:Y:S01]  /*0040*/  MOV R10, RZ ;  /* 0x000000ff000a7202 */ /* 0x000fe20000000f00 */
[----:B------:R-:W3:Y:S01]  /*0050*/  S2R R11, SR_CTAID.X ;  /* 0x00000000000b7919 */ /* 0x000ee20000002500 */
[----:B------:R-:W-:-:S04]  /*0060*/  ULDC.64 UR4, c[0x0][0x208] ;  /* 0x0000820000047ab9 */ /* 0x000fc80000000a00 */
[----:B------:R-:W4:Y:S08]  /*0070*/  LDC.64 R2, c[0x0][0x210] ;  /* 0x00008400ff027b82 */ /* 0x000f300000000a00 */
[----:B------:R-:W5:Y:S01]  /*0080*/  LDC.64 R6, c[0x0][0x220] ;  /* 0x00008800ff067b82 */ /* 0x000f620000000a00 */
[----:B-1----:R-:W-:-:S04]  /*0090*/  LOP3.LUT R0, R14, 0xf, RZ, 0xc0, !PT ;  /* 0x0000000f0e007812 */ /* 0x002fc800078ec0ff */
[----:B---3--:R-:W-:-:S04]  /*00a0*/  LEA R11, R11, R0, 0x4 ;  /* 0x000000000b0b7211 */ /* 0x008fc800078e20ff */
[----:B------:R-:W-:Y:S01]  /*00b0*/  SHF.R.S32.HI R0, RZ, 0x1f, R11 ;  /* 0x0000001fff007819 */ /* 0x000fe2000001140b */
[C---:B----4-:R-:W-:Y:S01]  /*00c0*/  IMAD.WIDE R2, R11.reuse, 0x4, R2 ;  /* 0x000000040b027825 */ /* 0x050fe200078e0202 */
[----:B------:R-:W-:Y:S02]  /*00d0*/  ISETP.GE.AND P0, PT, R11, 0x10, PT ;  /* 0x000000100b00780c */ /* 0x000fe40003f06270 */
[----:B------:R-:W-:-:S04]  /*00e0*/  LEA.HI R0, R0, R11, RZ, 0x2 ;  /* 0x0000000b00007211 */ /* 0x000fc800078f10ff */
[----:B------:R-:W-:Y:S02]  /*00f0*/  LOP3.LUT R8, R0, 0xfffffffc, RZ, 0xc0, !PT ;  /* 0xfffffffc00087812 */ /* 0x000fe400078ec0ff */
[----:B------:R-:W-:Y:S02]  /*0100*/  SHF.R.S32.HI R13, RZ, 0x2, R0 ;  /* 0x00000002ff0d7819 */ /* 0x000fe40000011400 */
[----:B------:R-:W-:Y:S01]  /*0110*/  IADD3 R9, R11, -R8, RZ ;  /* 0x800000080b097210 */ /* 0x000fe20007ffe0ff */
[----:B------:R-:W-:Y:S02]  /*0120*/  HFMA2.MMA R0, -RZ, RZ, 0, 0 ;  /* 0x00000000ff007435 */ /* 0x000fe400000001ff */
[----:B------:R-:W3:Y:S02]  /*0130*/  @!P0 LDG.E R10, desc[UR4][R2.64] ;  /* 0x00000004020a8981 */ /* 0x000ee4000c1e1900 */
[----:B--2---:R-:W-:Y:S02]  /*0140*/  IMAD.WIDE R4, R9, 0x4, R4 ;  /* 0x0000000409047825 */ /* 0x004fe400078e0204 */
[----:B------:R-:W1:Y:S02]  /*0150*/  LDC.64 R8, c[0x0][0x228] ;  /* 0x00008a00ff087b82 */ /* 0x000e640000000a00 */
[C---:B-----5:R-:W-:Y:S01]  /*0160*/  IMAD.WIDE R6, R13.reuse, 0x4, R6 ;  /* 0x000000040d067825 */ /* 0x060fe200078e0206 */
[----:B------:R-:W3:Y:S04]  /*0170*/  @!P0 LDG.E.EL R15, desc[UR4][R4.64] ;  /* 0x00000004040f8981 */ /* 0x000ee8000c2e1900 */
[----:B------:R-:W2:Y:S01]  /*0180*/  @!P0 LDG.E.EL R0, desc[UR4][R6.64] ;  /* 0x0000000406008981 */ /* 0x000ea2000c2e1900 */
[----:B------:R-:W-:Y:S01]  /*0190*/  MOV R12, RZ ;  /* 0x000000ff000c7202 */ /* 0x000fe20000000f00 */
[----:B-1----:R-:W-:-:S05]  /*01a0*/  IMAD.WIDE R8, R13, 0x4, R8 ;  /* 0x000000040d087825 */ /* 0x002fca00078e0208 */
[----:B------:R-:W4:Y:S01]  /*01b0*/  @!P0 LDG.E.EL R12, desc[UR4][R8.64] ;  /* 0x00000004080c8981 */ /* 0x000f22000c2e1900 */
[----:B------:R-:W-:-:S04]  /*01c0*/  LOP3.LUT P0, RZ, R14, 0x10, RZ, 0xc0, !PT ;  /* 0x000000100eff7812 */ /* 0x000fc8000780c0ff */
[----:B------:R-:W-:Y:S01]  /*01d0*/  ISETP.LT.AND P0, PT, R11, 0x10, !P0 ;  /* 0x000000100b00780c */ /* 0x000fe20004701270 */
[----:B---3--:R-:W-:-:S04]  /*01e0*/  FADD R15, R15, R10 ;  /* 0x0000000a0f0f7221 */ /* 0x008fc80000000000 */
[----:B--2---:R-:W-:-:S04]  /*01f0*/  FADD R0, R15, -R0 ;  /* 0x800000000f007221 */ /* 0x004fc80000000000 */
[----:B------:R-:W-:-:S04]  /*0200*/  FMUL R0, R0, 0.029411764815449714661 ;  /* 0x3cf0f0f100007820 */ /* 0x000fc80000400000 */
[----:B------:R-:W-:-:S05]  /*0210*/  FMUL R0, R0, 1.4426950216293334961 ;  /* 0x3fb8aa3b00007820 */ /* 0x000fca0000400000 */
[----:B------:R-:W-:Y:S02]  /*0220*/  FSETP.GEU.AND P3, PT, R0, -126, PT ;  /* 0xc2fc00000000780b */ /* 0x000fe40003f6e000 */
[C---:B----4-:R-:W-:Y:S02]  /*0230*/  FSETP.GT.AND P1, PT, |R12|.reuse, 8.50705917302346158658e+37, PT ;  /* 0x7e8000000c00780b */ /* 0x050fe40003f24200 */
[----:B------:R-:W-:-:S09]  /*0240*/  FSETP.GEU.AND P2, PT, |R12|, 1.175494350822287508e-38, PT ;  /* 0x008000000c00780b */ /* 0x000fd20003f4e200 */
[----:B------:R-:W-:-:S04]  /*0250*/  @!P3 FMUL R0, R0, 0.5 ;  /* 0x3f0000000000b820 */ /* 0x000fc80000400000 */
[----:B------:R-:W1:Y:S01]  /*0260*/  MUFU.EX2 R4, R0 ;  /* 0x0000000000047308 */ /* 0x000e620000000800 */
[----:B------:R-:W-:-:S04]  /*0270*/  @P1 FMUL R12, R12, 0.25 ;  /* 0x3e8000000c0c1820 */ /* 0x000fc80000400000 */
[----:B------:R-:W-:-:S04]  /*0280*/  @!P2 FMUL R12, R12, 16777216 ;  /* 0x4b8000000c0ca820 */ /* 0x000fc80000400000 */
[----:B------:R-:W2:Y:S01]  /*0290*/  MUFU.RCP R5, R12 ;  /* 0x0000000c00057308 */ /* 0x000ea20000001000 */
[----:B-1----:R-:W-:-:S04]  /*02a0*/  @!P3 FMUL R4, R4, R4 ;  /* 0x000000040404b220 */ /* 0x002fc80000400000 */
[----:B------:R-:W-:-:S04]  /*02b0*/  @P1 FMUL R4, R4, 0.25 ;  /* 0x3e80000004041820 */ /* 0x000fc80000400000 */
[----:B------:R-:W-:-:S04]  /*02c0*/  @!P2 FMUL R4, R4, 16777216 ;  /* 0x4b8000000404a820 */ /* 0x000fc80000400000 */
[----:B--2---:R-:W-:Y:S01]  /*02d0*/  FMUL R5, R5, R4 ;  /* 0x0000000405057220 */ /* 0x004fe20000400000 */
[----:B------:R-:W-:Y:S06]  /*02e0*/  @!P0 EXIT ;  /* 0x000000000000894d */ /* 0x000fec0003800000 */
[----:B------:R-:W-:Y:S01]  /*02f0*/  STG.E desc[UR4][R2.64], R5 ;  /* 0x0000000502007986 */ /* 0x000fe2000c101904 */
[----:B------:R-:W-:Y:S05]  /*0300*/  EXIT ;  /* 0x000000000000794d */ /* 0x000fea0003800000 */
.L_x_0:
[----:B------:R-:W-:-:S00]  /*0310*/  BRA `(.L_x_0) ;  /* 0xfffffffc00fc7947 */ /* 0x000fc0000383ffff */
[----:B------:R-:W-:-:S00]  /*0320*/  NOP ;  /* 0x0000000000007918 */ /* 0x000fc00000000000 */
        /* <DEDUP_REMOVED lines=13> */
.L_x_1:


//--------------------- .nv.constant0.triton_poi_fused__softmax_3 --------------------------
	.section	.nv.constant0.triton_poi_fused__softmax_3,"a",@progbits
	.sectionflags	@""
	.align	4
.nv.constant0.triton_poi_fused__softmax_3:
	.zero		564
